//
// Generated by NVIDIA NVVM Compiler
//
// Compiler Build ID: CL-36424714
// Cuda compilation tools, release 13.0, V13.0.88
// Based on NVVM 20.0.0
//

.version 9.0
.target sm_100
.address_size 64

	// .globl	_Z4exorPc

.visible .entry _Z4exorPc(
	.param .u64 .ptr .align 1 _Z4exorPc_param_0
)
{
	.local .align 8 .b8 	__local_depot0[8];
	.reg .b64 	%SP;
	.reg .b64 	%SPL;
	.reg .pred 	%p<7>;
	.reg .b16 	%rs<36>;
	.reg .b32 	%r<37>;
	.reg .b64 	%rd<27>;

	mov.u64 	%SPL, __local_depot0;
	ld.param.u64 	%rd9, [_Z4exorPc_param_0];
	cvta.to.global.u64 	%rd1, %rd9;
	add.u64 	%rd2, %SPL, 0;
	bar.sync 	0;
	mov.u32 	%r5, %ctaid.x;
	mul.hi.u32 	%r6, %r5, 1717986919;
	shr.u32 	%r7, %r6, 2;
	cvt.u16.u32 	%rs14, %r7;
	add.s16 	%rs1, %rs14, 48;
	mul.lo.s32 	%r8, %r7, 10;
	sub.s32 	%r9, %r5, %r8;
	cvt.u16.u32 	%rs15, %r9;
	or.b16  	%rs2, %rs15, 48;
	mov.u32 	%r10, %ctaid.y;
	cvt.u16.u32 	%rs16, %r10;
	mul.hi.u16 	%rs17, %rs16, -13107;
	shr.u16 	%rs18, %rs17, 3;
	add.s16 	%rs3, %rs18, 48;
	mul.lo.s16 	%rs19, %rs18, 10;
	sub.s16 	%rs20, %rs16, %rs19;
	or.b16  	%rs4, %rs20, 48;
	mov.u32 	%r11, %ctaid.z;
	cvt.u16.u32 	%rs21, %r11;
	add.s16 	%rs5, %rs21, 48;
	mov.u32 	%r12, %tid.x;
	cvt.u16.u32 	%rs22, %r12;
	add.s16 	%rs6, %rs22, 48;
	mov.u32 	%r13, %tid.y;
	cvt.u16.u32 	%rs23, %r13;
	add.s16 	%rs7, %rs23, 48;
	mov.u32 	%r14, %tid.z;
	cvt.u16.u32 	%rs24, %r14;
	add.s16 	%rs8, %rs24, 48;
	cvt.u32.u16 	%r15, %rs8;
	cvt.u32.u16 	%r16, %rs7;
	prmt.b32 	%r17, %r16, %r15, 0x3340U;
	cvt.u32.u16 	%r18, %rs6;
	cvt.u32.u16 	%r19, %rs5;
	prmt.b32 	%r20, %r19, %r18, 0x3340U;
	prmt.b32 	%r21, %r20, %r17, 0x5410U;
	cvt.u32.u16 	%r22, %rs4;
	cvt.u32.u16 	%r23, %rs3;
	prmt.b32 	%r24, %r23, %r22, 0x3340U;
	cvt.u32.u16 	%r25, %rs2;
	cvt.u32.u16 	%r26, %rs1;
	prmt.b32 	%r27, %r26, %r25, 0x3340U;
	prmt.b32 	%r28, %r27, %r24, 0x5410U;
	st.local.v2.b32 	[%rd2], {%r28, %r21};
	ld.global.u8 	%rs35, [%rd1];
	setp.eq.s16 	%p1, %rs35, 0;
	mov.b64 	%rd25, 1;
	mov.u64 	%rd26, %rd1;
	@%p1 bra 	$L__BB0_8;
	mov.b32 	%r35, 0;
	mov.u16 	%rs34, %rs35;
$L__BB0_2:
	and.b32  	%r30, %r35, 7;
	cvt.u64.u32 	%rd12, %r30;
	add.s64 	%rd13, %rd2, %rd12;
	ld.local.u8 	%rs26, [%rd13];
	xor.b16  	%rs27, %rs26, %rs34;
	and.b16  	%rs25, %rs27, 255;
	add.s16 	%rs28, %rs25, -35;
	cvt.u64.u16 	%rd11, %rs28;
	setp.gt.u16 	%p2, %rs28, 60;
	@%p2 bra 	$L__BB0_3;
	bra.uni 	$L__BB0_10;
$L__BB0_3:
	add.s16 	%rs29, %rs25, -123;
	setp.lt.u16 	%p4, %rs29, 4;
	@%p4 bra 	$L__BB0_9;
	add.s32 	%r2, %r35, 1;
	cvt.u64.u32 	%rd17, %r35;
	add.s64 	%rd18, %rd1, %rd17;
	ld.global.u8 	%rs34, [%rd18+1];
	setp.ne.s16 	%p5, %rs34, 0;
	mov.u32 	%r35, %r2;
	@%p5 bra 	$L__BB0_2;
	mov.b32 	%r36, 0;
	mov.u64 	%rd26, %rd1;
$L__BB0_6:
	mov.u32 	%r3, %r36;
	and.b32  	%r33, %r3, 7;
	cvt.u64.u32 	%rd19, %r33;
	add.s64 	%rd20, %rd2, %rd19;
	ld.local.u8 	%rs30, [%rd20];
	xor.b16  	%rs31, %rs35, %rs30;
	st.global.u8 	[%rd26], %rs31;
	add.s32 	%r36, %r3, 1;
	cvt.u64.u32 	%rd21, %r3;
	add.s64 	%rd22, %rd1, %rd21;
	add.s64 	%rd26, %rd22, 1;
	ld.global.u8 	%rs35, [%rd22+1];
	setp.ne.s16 	%p6, %rs35, 0;
	@%p6 bra 	$L__BB0_6;
	add.s32 	%r34, %r3, 2;
	cvt.u64.u32 	%rd25, %r34;
$L__BB0_8:
	mov.b16 	%rs32, 10;
	st.global.u8 	[%rd26], %rs32;
	add.s64 	%rd23, %rd1, %rd25;
	st.global.u8 	[%rd23], %rs1;
	st.global.u8 	[%rd23+1], %rs2;
	st.global.u8 	[%rd23+2], %rs3;
	st.global.u8 	[%rd23+3], %rs4;
	st.global.u8 	[%rd23+4], %rs5;
	st.global.u8 	[%rd23+5], %rs6;
	st.global.u8 	[%rd23+6], %rs7;
	st.global.u8 	[%rd23+7], %rs8;
	mov.b16 	%rs33, 0;
	st.global.u8 	[%rd23+8], %rs33;
$L__BB0_9:
	ret;
$L__BB0_10:
	cvt.u32.u64 	%r31, %rd11;
	mov.b64 	%rd14, 1;
	shl.b64 	%rd15, %rd14, %r31;
	and.b64  	%rd16, %rd15, 1873497444986126721;
	setp.ne.s64 	%p3, %rd16, 0;
	@%p3 bra 	$L__BB0_9;
	bra.uni 	$L__BB0_3;

}


// ===== COMPILED SASS (sm_100) =====

	.target	sm_100

	.elftype	@"ET_EXEC"


//--------------------- .note.nv.tkinfo           --------------------------
	.section	.note.nv.tkinfo,"",@"SHT_NOTE"
	.sectionflags	@"SHF_NOTE_NV_TKINFO"
	.tkinfo
        /*0018*/ 	.word	0x00000002
        /*0030*/ 	.string	""
        /*0030*/ 	.string	"ptxas"
        /*0030*/ 	.string	"Cuda compilation tools, release 13.0, V13.0.88"
        /*0030*/ 	.string	"Build cuda_13.0.r13.0/compiler.36424714_0"
        /*0030*/ 	.string	"-arch sm_100 -m 64 "



//--------------------- .note.nv.cuinfo           --------------------------
	.section	.note.nv.cuinfo,"",@"SHT_NOTE"
	.sectionflags	@"SHF_NOTE_NV_CUINFO"
        /*0018*/ 	.short	0x0002
        /*001a*/ 	.short	0x0064
        /*001c*/ 	.short	0x0082
	.zero		2


//--------------------- .nv.info                  --------------------------
	.section	.nv.info,"",@"SHT_CUDA_INFO"
	.align	4


	//----- nvinfo : EIATTR_REGCOUNT
	.align		4
        /*0000*/ 	.byte	0x04, 0x2f
        /*0002*/ 	.short	(.L_1 - .L_0)
	.align		4
.L_0:
        /*0004*/ 	.word	index@(_Z4exorPc)
        /*0008*/ 	.word	0x00000018


	//----- nvinfo : EIATTR_FRAME_SIZE
	.align		4
.L_1:
        /*000c*/ 	.byte	0x04, 0x11
        /*000e*/ 	.short	(.L_3 - .L_2)
	.align		4
.L_2:
        /*0010*/ 	.word	index@(_Z4exorPc)
        /*0014*/ 	.word	0x00000008


	//----- nvinfo : EIATTR_MIN_STACK_SIZE
	.align		4
.L_3:
        /*0018*/ 	.byte	0x04, 0x12
        /*001a*/ 	.short	(.L_5 - .L_4)
	.align		4
.L_4:
        /*001c*/ 	.word	index@(_Z4exorPc)
        /*0020*/ 	.word	0x00000008
.L_5:


//--------------------- .nv.compat                --------------------------
	.section	.nv.compat,"",@"SHT_CUDA_COMPAT_INFO"
	.align	4
        /*0000*/ 	.byte	0x02, 0x09, 0x00, 0x00, 0x02, 0x02, 0x01, 0x00, 0x02, 0x05, 0x05, 0x00, 0x03, 0x07, 0x01, 0x01
        /*0010*/ 	.byte	0x02, 0x03, 0x00, 0x00, 0x02, 0x06, 0x01, 0x00, 0x04, 0x0b, 0x08, 0x00, 0x09, 0x00, 0x00, 0x00
        /*0020*/ 	.byte	0x00, 0x00, 0x00, 0x00


//--------------------- .nv.info._Z4exorPc        --------------------------
	.section	.nv.info._Z4exorPc,"",@"SHT_CUDA_INFO"
	.sectionflags	@""
	.align	4


	//----- nvinfo : EIATTR_CUDA_API_VERSION
	.align		4
        /*0000*/ 	.byte	0x04, 0x37
        /*0002*/ 	.short	(.L_7 - .L_6)
.L_6:
        /*0004*/ 	.word	0x00000082


	//----- nvinfo : EIATTR_KPARAM_INFO
	.align		4
.L_7:
        /*0008*/ 	.byte	0x04, 0x17
        /*000a*/ 	.short	(.L_9 - .L_8)
.L_8:
        /*000c*/ 	.word	0x00000000
        /*0010*/ 	.short	0x0000
        /*0012*/ 	.short	0x0000
        /*0014*/ 	.byte	0x00, 0xf5, 0x21, 0x00


	//----- nvinfo : EIATTR_SPARSE_MMA_MASK
	.align		4
.L_9:
        /*0018*/ 	.byte	0x03, 0x50
        /*001a*/ 	.short	0x0000


	//----- nvinfo : EIATTR_MAXREG_COUNT
	.align		4
        /*001c*/ 	.byte	0x03, 0x1b
        /*001e*/ 	.short	0x00ff


	//----- nvinfo : EIATTR_NUM_BARRIERS
	.align		4
        /*0020*/ 	.byte	0x02, 0x4c
        /*0022*/ 	.byte	0x01
	.zero		1


	//----- nvinfo : EIATTR_MERCURY_ISA_VERSION
	.align		4
        /*0024*/ 	.byte	0x03, 0x5f
        /*0026*/ 	.short	0x0101


	//----- nvinfo : EIATTR_VRC_CTA_INIT_COUNT
	.align		4
        /*0028*/ 	.byte	0x02, 0x4a
	.zero		1
	.zero		1


	//----- nvinfo : EIATTR_EXIT_INSTR_OFFSETS
	.align		4
        /*002c*/ 	.byte	0x04, 0x1c
        /*002e*/ 	.short	(.L_11 - .L_10)


	//   ....[0]....
.L_10:
        /*0030*/ 	.word	0x00000460


	//   ....[1]....
        /*0034*/ 	.word	0x000004b0


	//   ....[2]....
        /*0038*/ 	.word	0x00000760


	//----- nvinfo : EIATTR_CRS_STACK_SIZE
	.align		4
.L_11:
        /*003c*/ 	.byte	0x04, 0x1e
        /*003e*/ 	.short	(.L_13 - .L_12)
.L_12:
        /*0040*/ 	.word	0x00000000


	//----- nvinfo : EIATTR_CBANK_PARAM_SIZE
	.align		4
.L_13:
        /*0044*/ 	.byte	0x03, 0x19
        /*0046*/ 	.short	0x0008


	//----- nvinfo : EIATTR_PARAM_CBANK
	.align		4
        /*0048*/ 	.byte	0x04, 0x0a
        /*004a*/ 	.short	(.L_15 - .L_14)
	.align		4
.L_14:
        /*004c*/ 	.word	index@(.nv.constant0._Z4exorPc)
        /*0050*/ 	.short	0x0380
        /*0052*/ 	.short	0x0008


	//----- nvinfo : EIATTR_SW_WAR
	.align		4
.L_15:
        /*0054*/ 	.byte	0x04, 0x36
        /*0056*/ 	.short	(.L_17 - .L_16)
.L_16:
        /*0058*/ 	.word	0x00000008
.L_17:


//--------------------- .nv.callgraph             --------------------------
	.section	.nv.callgraph,"",@"SHT_CUDA_CALLGRAPH"
	.align	4
	.sectionentsize	8
	.align		4
        /*0000*/ 	.word	0x00000000
	.align		4
        /*0004*/ 	.word	0xffffffff
	.align		4
        /*0008*/ 	.word	0x00000000
	.align		4
        /*000c*/ 	.word	0xfffffffe
	.align		4
        /*0010*/ 	.word	0x00000000
	.align		4
        /*0014*/ 	.word	0xfffffffd
	.align		4
        /*0018*/ 	.word	0x00000000
	.align		4
        /*001c*/ 	.word	0xfffffffc


//--------------------- .text._Z4exorPc           --------------------------
	.section	.text._Z4exorPc,"ax",@progbits
	.align	128
        .global         _Z4exorPc
        .type           _Z4exorPc,@function
        .size           _Z4exorPc,(.L_x_6 - _Z4exorPc)
        .other          _Z4exorPc,@"STO_CUDA_ENTRY STV_DEFAULT"
_Z4exorPc:
.text._Z4exorPc:
[----:B------:R-:W0:Y:S08]  /*0000*/  LDC R1, c[0x0][0x37c] ;  /* 0x0000df00ff017b82 */ /* 0x000e300000000800 */
[----:B------:R-:W1:Y:S08]  /*0010*/  LDC.64 R2, c[0x0][0x380] ;  /* 0x0000e000ff027b82 */ /* 0x000e700000000a00 */
[----:B------:R-:W-:Y:S01]  /*0020*/  BAR.SYNC.DEFER_BLOCKING 0x0 ;  /* 0x0000000000007b1d */ /* 0x000fe20000010000 */
[----:B0-----:R-:W-:-:S05]  /*0030*/  VIADD R1, R1, 0xfffffff8 ;  /* 0xfffffff801017836 */ /* 0x001fca0000000000 */
[----:B------:R-:W1:Y:S01]  /*0040*/  LDCU.64 UR4, c[0x0][0x358] ;  /* 0x00006b00ff0477ac */ /* 0x000e620008000a00 */
[----:B------:R-:W0:Y:S01]  /*0050*/  S2R R7, SR_CTAID.Y ;  /* 0x0000000000077919 */ /* 0x000e220000002600 */
[----:B------:R-:W2:Y:S01]  /*0060*/  LDCU.64 UR6, c[0x0][0x380] ;  /* 0x00007000ff0677ac */ /* 0x000ea20008000a00 */
[----:B-1----:R1:W3:Y:S01]  /*0070*/  LDG.E.U8 R0, desc[UR4][R2.64] ;  /* 0x0000000402007981 */ /* 0x0022e2000c1e1100 */
[----:B------:R-:W4:Y:S01]  /*0080*/  S2R R5, SR_CTAID.X ;  /* 0x0000000000057919 */ /* 0x000f220000002500 */
[----:B------:R-:W5:Y:S01]  /*0090*/  S2R R8, SR_TID.Z ;  /* 0x0000000000087919 */ /* 0x000f620000002300 */
[----:B------:R-:W2:Y:S01]  /*00a0*/  S2R R9, SR_TID.Y ;  /* 0x0000000000097919 */ /* 0x000ea20000002200 */
[----:B0-----:R-:W-:Y:S01]  /*00b0*/  LOP3.LUT R4, R7, 0xffff, RZ, 0xc0, !PT ;  /* 0x0000ffff07047812 */ /* 0x001fe200078ec0ff */
[----:B------:R-:W0:Y:S04]  /*00c0*/  S2R R11, SR_CTAID.Z ;  /* 0x00000000000b7919 */ /* 0x000e280000002700 */
[----:B------:R-:W-:Y:S01]  /*00d0*/  IMAD R4, R4, 0xcccd, RZ ;  /* 0x0000cccd04047824 */ /* 0x000fe200078e02ff */
[----:B------:R-:W0:Y:S04]  /*00e0*/  S2R R10, SR_TID.X ;  /* 0x00000000000a7919 */ /* 0x000e280000002100 */
[----:B------:R-:W-:-:S04]  /*00f0*/  SHF.R.U32.HI R13, RZ, 0x13, R4 ;  /* 0x00000013ff0d7819 */ /* 0x000fc80000011604 */
[C---:B-1----:R-:W-:Y:S01]  /*0100*/  PRMT R2, R13.reuse, 0x9910, RZ ;  /* 0x000099100d027816 */ /* 0x042fe200000000ff */
[----:B------:R-:W-:-:S04]  /*0110*/  VIADD R13, R13, 0x30 ;  /* 0x000000300d0d7836 */ /* 0x000fc80000000000 */
[----:B------:R-:W-:-:S04]  /*0120*/  IMAD R2, R2, 0xa, RZ ;  /* 0x0000000a02027824 */ /* 0x000fc800078e02ff */
[----:B------:R-:W-:Y:S02]  /*0130*/  IMAD.MOV R2, RZ, RZ, -R2 ;  /* 0x000000ffff027224 */ /* 0x000fe400078e0a02 */
[----:B-----5:R-:W-:-:S03]  /*0140*/  VIADD R8, R8, 0x30 ;  /* 0x0000003008087836 */ /* 0x020fc60000000000 */
[----:B------:R-:W-:Y:S01]  /*0150*/  PRMT R12, R2, 0x7710, RZ ;  /* 0x00007710020c7816 */ /* 0x000fe200000000ff */
[----:B----4-:R-:W-:Y:S01]  /*0160*/  IMAD.HI.U32 R2, R5, 0x66666667, RZ ;  /* 0x6666666705027827 */ /* 0x010fe200078e00ff */
[----:B------:R-:W-:-:S03]  /*0170*/  LOP3.LUT R3, R8, 0xffff, RZ, 0xc0, !PT ;  /* 0x0000ffff08037812 */ /* 0x000fc600078ec0ff */
[----:B------:R-:W-:Y:S01]  /*0180*/  IMAD.IADD R12, R12, 0x1, R7 ;  /* 0x000000010c0c7824 */ /* 0x000fe200078e0207 */
[----:B------:R-:W-:Y:S01]  /*0190*/  SHF.R.U32.HI R2, RZ, 0x2, R2 ;  /* 0x00000002ff027819 */ /* 0x000fe20000011602 */
[----:B--2---:R-:W-:Y:S02]  /*01a0*/  VIADD R9, R9, 0x30 ;  /* 0x0000003009097836 */ /* 0x004fe40000000000 */
[----:B0-----:R-:W-:Y:S01]  /*01b0*/  VIADD R11, R11, 0x30 ;  /* 0x000000300b0b7836 */ /* 0x001fe20000000000 */
[----:B------:R-:W-:Y:S01]  /*01c0*/  LOP3.LUT R12, R12, 0x30, RZ, 0xfc, !PT ;  /* 0x000000300c0c7812 */ /* 0x000fe200078efcff */
[----:B------:R-:W-:Y:S01]  /*01d0*/  IMAD R14, R2, -0xa, R5 ;  /* 0xfffffff6020e7824 */ /* 0x000fe200078e0205 */
[----:B------:R-:W-:Y:S01]  /*01e0*/  LOP3.LUT R4, R9, 0xffff, RZ, 0xc0, !PT ;  /* 0x0000ffff09047812 */ /* 0x000fe200078ec0ff */
[----:B------:R-:W-:Y:S01]  /*01f0*/  VIADD R10, R10, 0x30 ;  /* 0x000000300a0a7836 */ /* 0x000fe20000000000 */
[----:B------:R-:W-:Y:S01]  /*0200*/  LOP3.LUT R6, R11, 0xffff, RZ, 0xc0, !PT ;  /* 0x0000ffff0b067812 */ /* 0x000fe200078ec0ff */
[----:B------:R-:W-:Y:S01]  /*0210*/  VIADD R15, R2, 0x30 ;  /* 0x00000030020f7836 */ /* 0x000fe20000000000 */
[----:B------:R-:W-:-:S02]  /*0220*/  LOP3.LUT R14, R14, 0x30, RZ, 0xfc, !PT ;  /* 0x000000300e0e7812 */ /* 0x000fc400078efcff */
[----:B------:R-:W-:Y:S02]  /*0230*/  LOP3.LUT R5, R10, 0xffff, RZ, 0xc0, !PT ;  /* 0x0000ffff0a057812 */ /* 0x000fe400078ec0ff */
[----:B------:R-:W-:Y:S02]  /*0240*/  LOP3.LUT R16, R15, 0xffff, RZ, 0xc0, !PT ;  /* 0x0000ffff0f107812 */ /* 0x000fe400078ec0ff */
[----:B------:R-:W-:Y:S02]  /*0250*/  LOP3.LUT R7, R14, 0xffff, RZ, 0xc0, !PT ;  /* 0x0000ffff0e077812 */ /* 0x000fe400078ec0ff */
[----:B------:R-:W-:Y:S02]  /*0260*/  LOP3.LUT R2, R12, 0xffff, RZ, 0xc0, !PT ;  /* 0x0000ffff0c027812 */ /* 0x000fe400078ec0ff */
[----:B------:R-:W-:Y:S01]  /*0270*/  PRMT R3, R4, 0x3340, R3 ;  /* 0x0000334004037816 */ /* 0x000fe20000000003 */
[----:B------:R-:W-:Y:S01]  /*0280*/  IMAD.MOV.U32 R4, RZ, RZ, 0x1 ;  /* 0x00000001ff047424 */ /* 0x000fe200078e00ff */
[----:B------:R-:W-:Y:S01]  /*0290*/  PRMT R6, R6, 0x3340, R5 ;  /* 0x0000334006067816 */ /* 0x000fe20000000005 */
[----:B------:R-:W-:Y:S01]  /*02a0*/  IMAD.MOV.U32 R5, RZ, RZ, 0x0 ;  /* 0x00000000ff057424 */ /* 0x000fe200078e00ff */
[----:B------:R-:W-:-:S02]  /*02b0*/  PRMT R7, R16, 0x3340, R7 ;  /* 0x0000334010077816 */ /* 0x000fc40000000007 */
[----:B------:R-:W-:Y:S02]  /*02c0*/  PRMT R2, R13, 0x3340, R2 ;  /* 0x000033400d027816 */ /* 0x000fe40000000002 */
[----:B------:R-:W-:Y:S01]  /*02d0*/  PRMT R3, R6, 0x5410, R3 ;  /* 0x0000541006037816 */ /* 0x000fe20000000003 */
[----:B------:R-:W-:Y:S01]  /*02e0*/  IMAD.U32 R6, RZ, RZ, UR6 ;  /* 0x00000006ff067e24 */ /* 0x000fe2000f8e00ff */
[----:B------:R-:W-:Y:S01]  /*02f0*/  PRMT R2, R7, 0x5410, R2 ;  /* 0x0000541007027816 */ /* 0x000fe20000000002 */
[----:B------:R-:W-:-:S04]  /*0300*/  IMAD.U32 R7, RZ, RZ, UR7 ;  /* 0x00000007ff077e24 */ /* 0x000fc8000f8e00ff */
[----:B------:R0:W-:Y:S01]  /*0310*/  STL.64 [R1], R2 ;  /* 0x0000000201007387 */ /* 0x0001e20000100a00 */
[----:B---3--:R-:W-:-:S13]  /*0320*/  ISETP.NE.AND P0, PT, R0, RZ, PT ;  /* 0x000000ff0000720c */ /* 0x008fda0003f05270 */
[----:B0-----:R-:W-:Y:S05]  /*0330*/  @!P0 BRA `(.L_x_0) ;  /* 0x0000000000d08947 */ /* 0x001fea0003800000 */
[----:B------:R-:W0:Y:S01]  /*0340*/  LDC.64 R2, c[0x0][0x380] ;  /* 0x0000e000ff027b82 */ /* 0x000e220000000a00 */
[----:B------:R-:W-:Y:S01]  /*0350*/  PRMT R16, R0, 0x7610, R16 ;  /* 0x0000761000107816 */ /* 0x000fe20000000010 */
[----:B------:R-:W-:-:S03]  /*0360*/  IMAD.MOV.U32 R7, RZ, RZ, RZ ;  /* 0x000000ffff077224 */ /* 0x000fc600078e00ff */
[----:B------:R-:W-:-:S07]  /*0370*/  PRMT R4, R16, 0x7610, R4 ;  /* 0x0000761010047816 */ /* 0x000fce0000000004 */
.L_x_3:
[----:B------:R-:W-:-:S05]  /*0380*/  LOP3.LUT R0, R7, 0x7, RZ, 0xc0, !PT ;  /* 0x0000000707007812 */ /* 0x000fca00078ec0ff */
[----:B------:R-:W-:-:S06]  /*0390*/  IMAD.IADD R5, R1, 0x1, R0 ;  /* 0x0000000101057824 */ /* 0x000fcc00078e0200 */
[----:B------:R-:W2:Y:S01]  /*03a0*/  LDL.U8 R5, [R5] ;  /* 0x0000000005057983 */ /* 0x000ea20000100000 */
[----:B------:R-:W-:Y:S01]  /*03b0*/  BSSY.RECONVERGENT B0, `(.L_x_1) ;  /* 0x000000c000007945 */ /* 0x000fe20003800200 */
[----:B--2---:R-:W-:-:S05]  /*03c0*/  LOP3.LUT R4, R5, 0xff, R4, 0x48, !PT ;  /* 0x000000ff05047812 */ /* 0x004fca00078e4804 */
[----:B------:R-:W-:-:S05]  /*03d0*/  VIADD R0, R4, 0xffffffdd ;  /* 0xffffffdd04007836 */ /* 0x000fca0000000000 */
[----:B------:R-:W-:-:S04]  /*03e0*/  LOP3.LUT R17, R0, 0xffff, RZ, 0xc0, !PT ;  /* 0x0000ffff00117812 */ /* 0x000fc800078ec0ff */
[----:B------:R-:W-:-:S13]  /*03f0*/  ISETP.GT.U32.AND P0, PT, R17, 0x3c, PT ;  /* 0x0000003c1100780c */ /* 0x000fda0003f04070 */
[----:B------:R-:W-:Y:S05]  /*0400*/  @P0 BRA `(.L_x_2) ;  /* 0x0000000000180947 */ /* 0x000fea0003800000 */
[----:B------:R-:W-:-:S05]  /*0410*/  IMAD.MOV.U32 R0, RZ, RZ, 0x1 ;  /* 0x00000001ff007424 */ /* 0x000fca00078e00ff */
[CC--:B------:R-:W-:Y:S02]  /*0420*/  SHF.L.U32 R5, R0.reuse, R17.reuse, RZ ;  /* 0x0000001100057219 */ /* 0x0c0fe400000006ff */
[----:B------:R-:W-:Y:S02]  /*0430*/  SHF.L.U64.HI R0, R0, R17, RZ ;  /* 0x0000001100007219 */ /* 0x000fe400000102ff */
[----:B------:R-:W-:-:S04]  /*0440*/  LOP3.LUT P0, RZ, R5, 0x181, RZ, 0xc0, !PT ;  /* 0x0000018105ff7812 */ /* 0x000fc8000780c0ff */
[----:B------:R-:W-:-:S13]  /*0450*/  LOP3.LUT P0, RZ, R0, 0x1a000000, RZ, 0xc0, P0 ;  /* 0x1a00000000ff7812 */ /* 0x000fda000000c0ff */
[----:B------:R-:W-:Y:S05]  /*0460*/  @P0 EXIT ;  /* 0x000000000000094d */ /* 0x000fea0003800000 */
.L_x_2:
[----:B------:R-:W-:Y:S05]  /*0470*/  BSYNC.RECONVERGENT B0 ;  /* 0x0000000000007941 */ /* 0x000fea0003800200 */
.L_x_1:
[----:B------:R-:W-:-:S05]  /*0480*/  VIADD R0, R4, 0xffffff85 ;  /* 0xffffff8504007836 */ /* 0x000fca0000000000 */
[----:B------:R-:W-:-:S04]  /*0490*/  LOP3.LUT R0, R0, 0xffff, RZ, 0xc0, !PT ;  /* 0x0000ffff00007812 */ /* 0x000fc800078ec0ff */
[----:B------:R-:W-:-:S13]  /*04a0*/  ISETP.GE.U32.AND P0, PT, R0, 0x4, PT ;  /* 0x000000040000780c */ /* 0x000fda0003f06070 */
[----:B------:R-:W-:Y:S05]  /*04b0*/  @!P0 EXIT ;  /* 0x000000000000894d */ /* 0x000fea0003800000 */
[----:B0-----:R-:W-:-:S05]  /*04c0*/  IADD3 R4, P0, PT, R7, R2, RZ ;  /* 0x0000000207047210 */ /* 0x001fca0007f1e0ff */
[----:B------:R-:W-:-:S05]  /*04d0*/  IMAD.X R5, RZ, RZ, R3, P0 ;  /* 0x000000ffff057224 */ /* 0x000fca00000e0603 */
[----:B------:R-:W2:Y:S01]  /*04e0*/  LDG.E.U8 R4, desc[UR4][R4.64+0x1] ;  /* 0x0000010404047981 */ /* 0x000ea2000c1e1100 */
[----:B------:R-:W-:Y:S01]  /*04f0*/  VIADD R7, R7, 0x1 ;  /* 0x0000000107077836 */ /* 0x000fe20000000000 */
[----:B--2---:R-:W-:-:S13]  /*0500*/  ISETP.NE.AND P0, PT, R4, RZ, PT ;  /* 0x000000ff0400720c */ /* 0x004fda0003f05270 */
[----:B------:R-:W-:Y:S05]  /*0510*/  @P0 BRA `(.L_x_3) ;  /* 0xfffffffc00980947 */ /* 0x000fea000383ffff */
[----:B------:R-:W0:Y:S01]  /*0520*/  LDC R6, c[0x0][0x380] ;  /* 0x0000e000ff067b82 */ /* 0x000e220000000800 */
[----:B------:R-:W-:-:S07]  /*0530*/  IMAD.MOV.U32 R17, RZ, RZ, RZ ;  /* 0x000000ffff117224 */ /* 0x000fce00078e00ff */
[----:B------:R-:W1:Y:S02]  /*0540*/  LDC R7, c[0x0][0x384] ;  /* 0x0000e100ff077b82 */ /* 0x000e640000000800 */
.L_x_4:
[----:B------:R-:W-:-:S05]  /*0550*/  LOP3.LUT R0, R17, 0x7, RZ, 0xc0, !PT ;  /* 0x0000000711007812 */ /* 0x000fca00078ec0ff */
[----:B------:R-:W-:-:S06]  /*0560*/  IMAD.IADD R19, R1, 0x1, R0 ;  /* 0x0000000101137824 */ /* 0x000fcc00078e0200 */
[----:B------:R-:W2:Y:S01]  /*0570*/  LDL.U8 R19, [R19] ;  /* 0x0000000013137983 */ /* 0x000ea20000100000 */
[----:B------:R-:W-:Y:S01]  /*0580*/  IADD3 R4, P0, PT, R17, R2, RZ ;  /* 0x0000000211047210 */ /* 0x000fe20007f1e0ff */
[----:B0-----:R-:W-:-:S04]  /*0590*/  IMAD.MOV.U32 R18, RZ, RZ, R6 ;  /* 0x000000ffff127224 */ /* 0x001fc800078e0006 */
[----:B------:R-:W-:Y:S01]  /*05a0*/  IMAD.X R5, RZ, RZ, R3, P0 ;  /* 0x000000ffff057224 */ /* 0x000fe200000e0603 */
[----:B--2---:R-:W-:Y:S01]  /*05b0*/  LOP3.LUT R21, R16, R19, RZ, 0x3c, !PT ;  /* 0x0000001310157212 */ /* 0x004fe200078e3cff */
[----:B-1----:R-:W-:-:S05]  /*05c0*/  IMAD.MOV.U32 R19, RZ, RZ, R7 ;  /* 0x000000ffff137224 */ /* 0x002fca00078e0007 */
[----:B------:R2:W-:Y:S04]  /*05d0*/  STG.E.U8 desc[UR4][R18.64], R21 ;  /* 0x0000001512007986 */ /* 0x0005e8000c101104 */
[----:B------:R-:W3:Y:S01]  /*05e0*/  LDG.E.U8 R16, desc[UR4][R4.64+0x1] ;  /* 0x0000010404107981 */ /* 0x000ee2000c1e1100 */
[----:B------:R-:W-:Y:S01]  /*05f0*/  IADD3 R6, P1, PT, R4, 0x1, RZ ;  /* 0x0000000104067810 */ /* 0x000fe20007f3e0ff */
[----:B------:R-:W-:Y:S02]  /*0600*/  VIADD R0, R17, 0x1 ;  /* 0x0000000111007836 */ /* 0x000fe40000000000 */
[----:B------:R-:W-:Y:S02]  /*0610*/  IMAD.MOV.U32 R20, RZ, RZ, R17 ;  /* 0x000000ffff147224 */ /* 0x000fe400078e0011 */
[----:B------:R-:W-:-:S02]  /*0620*/  IMAD.MOV.U32 R17, RZ, RZ, R0 ;  /* 0x000000ffff117224 */ /* 0x000fc400078e0000 */
[----:B------:R-:W-:Y:S01]  /*0630*/  IMAD.X R7, RZ, RZ, R5, P1 ;  /* 0x000000ffff077224 */ /* 0x000fe200008e0605 */
[----:B---3--:R-:W-:-:S13]  /*0640*/  ISETP.NE.AND P0, PT, R16, RZ, PT ;  /* 0x000000ff1000720c */ /* 0x008fda0003f05270 */
[----:B--2---:R-:W-:Y:S05]  /*0650*/  @P0 BRA `(.L_x_4) ;  /* 0xfffffffc00bc0947 */ /* 0x004fea000383ffff */
[----:B------:R-:W-:Y:S02]  /*0660*/  VIADD R4, R20, 0x2 ;  /* 0x0000000214047836 */ /* 0x000fe40000000000 */
[----:B------:R-:W-:-:S07]  /*0670*/  IMAD.MOV.U32 R5, RZ, RZ, RZ ;  /* 0x000000ffff057224 */ /* 0x000fce00078e00ff */
.L_x_0:
[----:B------:R-:W0:Y:S01]  /*0680*/  LDCU.64 UR6, c[0x0][0x380] ;  /* 0x00007000ff0677ac */ /* 0x000e220008000a00 */
[----:B------:R-:W-:-:S05]  /*0690*/  IMAD.MOV.U32 R0, RZ, RZ, 0xa ;  /* 0x0000000aff007424 */ /* 0x000fca00078e00ff */
[----:B------:R-:W-:Y:S01]  /*06a0*/  STG.E.U8 desc[UR4][R6.64], R0 ;  /* 0x0000000006007986 */ /* 0x000fe2000c101104 */
[----:B0-----:R-:W-:-:S04]  /*06b0*/  IADD3 R2, P0, PT, R4, UR6, RZ ;  /* 0x0000000604027c10 */ /* 0x001fc8000ff1e0ff */
[----:B------:R-:W-:-:S05]  /*06c0*/  IADD3.X R3, PT, PT, R5, UR7, RZ, P0, !PT ;  /* 0x0000000705037c10 */ /* 0x000fca00087fe4ff */
[----:B------:R-:W-:Y:S04]  /*06d0*/  STG.E.U8 desc[UR4][R2.64], R15 ;  /* 0x0000000f02007986 */ /* 0x000fe8000c101104 */
[----:B------:R-:W-:Y:S04]  /*06e0*/  STG.E.U8 desc[UR4][R2.64+0x1], R14 ;  /* 0x0000010e02007986 */ /* 0x000fe8000c101104 */
[----:B------:R-:W-:Y:S04]  /*06f0*/  STG.E.U8 desc[UR4][R2.64+0x2], R13 ;  /* 0x0000020d02007986 */ /* 0x000fe8000c101104 */
[----:B------:R-:W-:Y:S04]  /*0700*/  STG.E.U8 desc[UR4][R2.64+0x3], R12 ;  /* 0x0000030c02007986 */ /* 0x000fe8000c101104 */
[----:B------:R-:W-:Y:S04]  /*0710*/  STG.E.U8 desc[UR4][R2.64+0x4], R11 ;  /* 0x0000040b02007986 */ /* 0x000fe8000c101104 */
[----:B------:R-:W-:Y:S04]  /*0720*/  STG.E.U8 desc[UR4][R2.64+0x5], R10 ;  /* 0x0000050a02007986 */ /* 0x000fe8000c101104 */
[----:B------:R-:W-:Y:S04]  /*0730*/  STG.E.U8 desc[UR4][R2.64+0x6], R9 ;  /* 0x0000060902007986 */ /* 0x000fe8000c101104 */
[----:B------:R-:W-:Y:S04]  /*0740*/  STG.E.U8 desc[UR4][R2.64+0x7], R8 ;  /* 0x0000070802007986 */ /* 0x000fe8000c101104 */
[----:B------:R-:W-:Y:S01]  /*0750*/  STG.E.U8 desc[UR4][R2.64+0x8], RZ ;  /* 0x000008ff02007986 */ /* 0x000fe2000c101104 */
[----:B------:R-:W-:Y:S05]  /*0760*/  EXIT ;  /* 0x000000000000794d */ /* 0x000fea0003800000 */
.L_x_5:
[----:B------:R-:W-:-:S00]  /*0770*/  BRA `(.L_x_5) ;  /* 0xfffffffc00fc7947 */ /* 0x000fc0000383ffff */
[----:B------:R-:W-:-:S00]  /*0780*/  NOP ;  /* 0x0000000000007918 */ /* 0x000fc00000000000 */
[----:B------:R-:W-:-:S00]  /*0790*/  NOP ;  /* 0x0000000000007918 */ /* 0x000fc00000000000 */
[----:B------:R-:W-:-:S00]  /*07a0*/  NOP ;  /* 0x0000000000007918 */ /* 0x000fc00000000000 */
[----:B------:R-:W-:-:S00]  /*07b0*/  NOP ;  /* 0x0000000000007918 */ /* 0x000fc00000000000 */
[----:B------:R-:W-:-:S00]  /*07c0*/  NOP ;  /* 0x0000000000007918 */ /* 0x000fc00000000000 */
[----:B------:R-:W-:-:S00]  /*07d0*/  NOP ;  /* 0x0000000000007918 */ /* 0x000fc00000000000 */
[----:B------:R-:W-:-:S00]  /*07e0*/  NOP ;  /* 0x0000000000007918 */ /* 0x000fc00000000000 */
[----:B------:R-:W-:-:S00]  /*07f0*/  NOP ;  /* 0x0000000000007918 */ /* 0x000fc00000000000 */
.L_x_6:


//--------------------- .nv.shared.reserved.0     --------------------------
	.section	.nv.shared.reserved.0,"aw",@nobits
	.weak		__nv_reservedSMEM_offset_0_alias
	.size		__nv_reservedSMEM_offset_0_alias, 0, 64
	.other		__nv_reservedSMEM_offset_0_alias,@"STO_CUDA_RESERVED_SHARED STV_DEFAULT"
__nv_reservedSMEM_offset_0_alias:
	.zero		0
	.zero		64


//--------------------- .nv.constant0._Z4exorPc   --------------------------
	.section	.nv.constant0._Z4exorPc,"a",@progbits
	.sectionflags	@""
	.align	4
.nv.constant0._Z4exorPc:
	.zero		904


//--------------------- SYMBOLS --------------------------

	.type		.nv.reservedSmem.offset0,@object
	.size		.nv.reservedSmem.offset0,0x4
